//
// Generated by NVIDIA NVVM Compiler
//
// Compiler Build ID: CL-36424714
// Cuda compilation tools, release 13.0, V13.0.88
// Based on NVVM 20.0.0
//

.version 9.0
.target sm_100
.address_size 64

	// .globl	relu

.visible .entry relu(
	.param .u64 .ptr .align 1 relu_param_0,
	.param .u64 .ptr .align 1 relu_param_1
)
.maxntid 60
{
	.reg .b32 	%r<2>;
	.reg .b32 	%f<3>;
	.reg .b64 	%rd<8>;

	ld.param.u64 	%rd1, [relu_param_0];
	ld.param.u64 	%rd2, [relu_param_1];
	cvta.to.global.u64 	%rd3, %rd2;
	cvta.to.global.u64 	%rd4, %rd1;
	mov.u32 	%r1, %tid.x;
	mul.wide.u32 	%rd5, %r1, 4;
	add.s64 	%rd6, %rd4, %rd5;
	ld.global.nc.f32 	%f1, [%rd6];
	max.f32 	%f2, %f1, 0f00000000;
	add.s64 	%rd7, %rd3, %rd5;
	st.global.f32 	[%rd7], %f2;
	ret;

}


// ===== COMPILED SASS (sm_100) =====

	.target	sm_100

	.elftype	@"ET_EXEC"


//--------------------- .note.nv.tkinfo           --------------------------
	.section	.note.nv.tkinfo,"",@"SHT_NOTE"
	.sectionflags	@"SHF_NOTE_NV_TKINFO"
	.tkinfo
        /*0018*/ 	.word	0x00000002
        /*0030*/ 	.string	""
        /*0030*/ 	.string	"ptxas"
        /*0030*/ 	.string	"Cuda compilation tools, release 13.0, V13.0.88"
        /*0030*/ 	.string	"Build cuda_13.0.r13.0/compiler.36424714_0"
        /*0030*/ 	.string	"-arch sm_100 -m 64 "



//--------------------- .note.nv.cuinfo           --------------------------
	.section	.note.nv.cuinfo,"",@"SHT_NOTE"
	.sectionflags	@"SHF_NOTE_NV_CUINFO"
        /*0018*/ 	.short	0x0002
        /*001a*/ 	.short	0x0064
        /*001c*/ 	.short	0x0082
	.zero		2


//--------------------- .nv.info                  --------------------------
	.section	.nv.info,"",@"SHT_CUDA_INFO"
	.align	4


	//----- nvinfo : EIATTR_REGCOUNT
	.align		4
        /*0000*/ 	.byte	0x04, 0x2f
        /*0002*/ 	.short	(.L_1 - .L_0)
	.align		4
.L_0:
        /*0004*/ 	.word	index@(relu)
        /*0008*/ 	.word	0x0000000a


	//----- nvinfo : EIATTR_FRAME_SIZE
	.align		4
.L_1:
        /*000c*/ 	.byte	0x04, 0x11
        /*000e*/ 	.short	(.L_3 - .L_2)
	.align		4
.L_2:
        /*0010*/ 	.word	index@(relu)
        /*0014*/ 	.word	0x00000000


	//----- nvinfo : EIATTR_MIN_STACK_SIZE
	.align		4
.L_3:
        /*0018*/ 	.byte	0x04, 0x12
        /*001a*/ 	.short	(.L_5 - .L_4)
	.align		4
.L_4:
        /*001c*/ 	.word	index@(relu)
        /*0020*/ 	.word	0x00000000
.L_5:


//--------------------- .nv.compat                --------------------------
	.section	.nv.compat,"",@"SHT_CUDA_COMPAT_INFO"
	.align	4
        /*0000*/ 	.byte	0x02, 0x09, 0x00, 0x00, 0x02, 0x02, 0x01, 0x00, 0x02, 0x05, 0x05, 0x00, 0x03, 0x07, 0x01, 0x01
        /*0010*/ 	.byte	0x02, 0x03, 0x00, 0x00, 0x02, 0x06, 0x01, 0x00, 0x04, 0x0b, 0x08, 0x00, 0x09, 0x00, 0x00, 0x00
        /*0020*/ 	.byte	0x00, 0x00, 0x00, 0x00


//--------------------- .nv.info.relu             --------------------------
	.section	.nv.info.relu,"",@"SHT_CUDA_INFO"
	.sectionflags	@""
	.align	4


	//----- nvinfo : EIATTR_CUDA_API_VERSION
	.align		4
        /*0000*/ 	.byte	0x04, 0x37
        /*0002*/ 	.short	(.L_7 - .L_6)
.L_6:
        /*0004*/ 	.word	0x00000082


	//----- nvinfo : EIATTR_KPARAM_INFO
	.align		4
.L_7:
        /*0008*/ 	.byte	0x04, 0x17
        /*000a*/ 	.short	(.L_9 - .L_8)
.L_8:
        /*000c*/ 	.word	0x00000000
        /*0010*/ 	.short	0x0001
        /*0012*/ 	.short	0x0008
        /*0014*/ 	.byte	0x00, 0xf5, 0x21, 0x00


	//----- nvinfo : EIATTR_KPARAM_INFO
	.align		4
.L_9:
        /*0018*/ 	.byte	0x04, 0x17
        /*001a*/ 	.short	(.L_11 - .L_10)
.L_10:
        /*001c*/ 	.word	0x00000000
        /*0020*/ 	.short	0x0000
        /*0022*/ 	.short	0x0000
        /*0024*/ 	.byte	0x00, 0xf5, 0x21, 0x00


	//----- nvinfo : EIATTR_SPARSE_MMA_MASK
	.align		4
.L_11:
        /*0028*/ 	.byte	0x03, 0x50
        /*002a*/ 	.short	0x0000


	//----- nvinfo : EIATTR_MAXREG_COUNT
	.align		4
        /*002c*/ 	.byte	0x03, 0x1b
        /*002e*/ 	.short	0x00ff


	//----- nvinfo : EIATTR_MERCURY_ISA_VERSION
	.align		4
        /*0030*/ 	.byte	0x03, 0x5f
        /*0032*/ 	.short	0x0101


	//----- nvinfo : EIATTR_VRC_CTA_INIT_COUNT
	.align		4
        /*0034*/ 	.byte	0x02, 0x4a
	.zero		1
	.zero		1


	//----- nvinfo : EIATTR_EXIT_INSTR_OFFSETS
	.align		4
        /*0038*/ 	.byte	0x04, 0x1c
        /*003a*/ 	.short	(.L_13 - .L_12)


	//   ....[0]....
.L_12:
        /*003c*/ 	.word	0x000000a0


	//----- nvinfo : EIATTR_MAX_THREADS
	.align		4
.L_13:
        /*0040*/ 	.byte	0x04, 0x05
        /*0042*/ 	.short	(.L_15 - .L_14)
.L_14:
        /*0044*/ 	.word	0x0000003c
        /*0048*/ 	.word	0x00000001
        /*004c*/ 	.word	0x00000001


	//----- nvinfo : EIATTR_CBANK_PARAM_SIZE
	.align		4
.L_15:
        /*0050*/ 	.byte	0x03, 0x19
        /*0052*/ 	.short	0x0010


	//----- nvinfo : EIATTR_PARAM_CBANK
	.align		4
        /*0054*/ 	.byte	0x04, 0x0a
        /*0056*/ 	.short	(.L_17 - .L_16)
	.align		4
.L_16:
        /*0058*/ 	.word	index@(.nv.constant0.relu)
        /*005c*/ 	.short	0x0380
        /*005e*/ 	.short	0x0010


	//----- nvinfo : EIATTR_SW_WAR
	.align		4
.L_17:
        /*0060*/ 	.byte	0x04, 0x36
        /*0062*/ 	.short	(.L_19 - .L_18)
.L_18:
        /*0064*/ 	.word	0x00000008
.L_19:


//--------------------- .nv.callgraph             --------------------------
	.section	.nv.callgraph,"",@"SHT_CUDA_CALLGRAPH"
	.align	4
	.sectionentsize	8
	.align		4
        /*0000*/ 	.word	0x00000000
	.align		4
        /*0004*/ 	.word	0xffffffff
	.align		4
        /*0008*/ 	.word	0x00000000
	.align		4
        /*000c*/ 	.word	0xfffffffe
	.align		4
        /*0010*/ 	.word	0x00000000
	.align		4
        /*0014*/ 	.word	0xfffffffd
	.align		4
        /*0018*/ 	.word	0x00000000
	.align		4
        /*001c*/ 	.word	0xfffffffc


//--------------------- .text.relu                --------------------------
	.section	.text.relu,"ax",@progbits
	.align	128
        .global         relu
        .type           relu,@function
        .size           relu,(.L_x_1 - relu)
        .other          relu,@"STO_CUDA_ENTRY STV_DEFAULT"
relu:
.text.relu:
[----:B------:R-:W-:Y:S01]  /*0000*/  LDC R1, c[0x0][0x37c] ;  /* 0x0000df00ff017b82 */ /* 0x000fe20000000800 */
[----:B------:R-:W0:Y:S07]  /*0010*/  S2R R7, SR_TID.X ;  /* 0x0000000000077919 */ /* 0x000e2e0000002100 */
[----:B------:R-:W0:Y:S01]  /*0020*/  LDC.64 R2, c[0x0][0x380] ;  /* 0x0000e000ff027b82 */ /* 0x000e220000000a00 */
[----:B------:R-:W1:Y:S07]  /*0030*/  LDCU.64 UR4, c[0x0][0x358] ;  /* 0x00006b00ff0477ac */ /* 0x000e6e0008000a00 */
[----:B------:R-:W2:Y:S01]  /*0040*/  LDC.64 R4, c[0x0][0x388] ;  /* 0x0000e200ff047b82 */ /* 0x000ea20000000a00 */
[----:B0-----:R-:W-:-:S06]  /*0050*/  IMAD.WIDE.U32 R2, R7, 0x4, R2 ;  /* 0x0000000407027825 */ /* 0x001fcc00078e0002 */
[----:B-1----:R-:W3:Y:S01]  /*0060*/  LDG.E.CONSTANT R2, desc[UR4][R2.64] ;  /* 0x0000000402027981 */ /* 0x002ee2000c1e9900 */
[----:B--2---:R-:W-:Y:S01]  /*0070*/  IMAD.WIDE.U32 R4, R7, 0x4, R4 ;  /* 0x0000000407047825 */ /* 0x004fe200078e0004 */
[----:B---3--:R-:W-:-:S05]  /*0080*/  FMNMX R7, RZ, R2, !PT ;  /* 0x00000002ff077209 */ /* 0x008fca0007800000 */
[----:B------:R-:W-:Y:S01]  /*0090*/  STG.E desc[UR4][R4.64], R7 ;  /* 0x0000000704007986 */ /* 0x000fe2000c101904 */
[----:B------:R-:W-:Y:S05]  /*00a0*/  EXIT ;  /* 0x000000000000794d */ /* 0x000fea0003800000 */
.L_x_0:
[----:B------:R-:W-:-:S00]  /*00b0*/  BRA `(.L_x_0) ;  /* 0xfffffffc00fc7947 */ /* 0x000fc0000383ffff */
[----:B------:R-:W-:-:S00]  /*00c0*/  NOP ;  /* 0x0000000000007918 */ /* 0x000fc00000000000 */
        /* <DEDUP_REMOVED lines=11> */
.L_x_1:


//--------------------- .nv.shared.reserved.0     --------------------------
	.section	.nv.shared.reserved.0,"aw",@nobits
	.weak		__nv_reservedSMEM_offset_0_alias
	.size		__nv_reservedSMEM_offset_0_alias, 0, 64
	.other		__nv_reservedSMEM_offset_0_alias,@"STO_CUDA_RESERVED_SHARED STV_DEFAULT"
__nv_reservedSMEM_offset_0_alias:
	.zero		0
	.zero		64


//--------------------- .nv.constant0.relu        --------------------------
	.section	.nv.constant0.relu,"a",@progbits
	.sectionflags	@""
	.align	4
.nv.constant0.relu:
	.zero		912


//--------------------- SYMBOLS --------------------------

	.type		.nv.reservedSmem.offset0,@object
	.size		.nv.reservedSmem.offset0,0x4
